	.headerflags	@"EF_CUDA_TEXMODE_UNIFIED EF_CUDA_64BIT_ADDRESS EF_CUDA_ACCELERATORS EF_CUDA_SM90 EF_CUDA_VIRTUAL_SM(EF_CUDA_SM90)"
	.elftype	@"ET_EXEC"


//--------------------- .nv.info                  --------------------------
	.section	.nv.info,"",@"SHT_CUDA_INFO"
	.align	4


	//----- nvinfo : EIATTR_REGCOUNT
	.align		4
        /*0000*/ 	.byte	0x04, 0x2f
        /*0002*/ 	.short	(.L_1 - .L_0)
	.align		4
.L_0:
        /*0004*/ 	.word	index@(triton_per_fused_mv_11)
        /*0008*/ 	.word	0x00000015


	//----- nvinfo : EIATTR_MIN_STACK_SIZE
	.align		4
.L_1:
        /*000c*/ 	.byte	0x04, 0x12
        /*000e*/ 	.short	(.L_3 - .L_2)
	.align		4
.L_2:
        /*0010*/ 	.word	index@(triton_per_fused_mv_11)
        /*0014*/ 	.word	0x00000000


	//----- nvinfo : EIATTR_FRAME_SIZE
	.align		4
.L_3:
        /*0018*/ 	.byte	0x04, 0x11
        /*001a*/ 	.short	(.L_5 - .L_4)
	.align		4
.L_4:
        /*001c*/ 	.word	index@(triton_per_fused_mv_11)
        /*0020*/ 	.word	0x00000000


	//----- nvinfo : EIATTR_MIN_STACK_SIZE
	.align		4
.L_5:
        /*0024*/ 	.byte	0x04, 0x12
        /*0026*/ 	.short	(.L_7 - .L_6)
	.align		4
.L_6:
        /*0028*/ 	.word	index@(triton_per_fused_mv_11)
        /*002c*/ 	.word	0x00000000
.L_7:


//--------------------- .nv.info.triton_per_fused_mv_11 --------------------------
	.section	.nv.info.triton_per_fused_mv_11,"",@"SHT_CUDA_INFO"
	.sectionflags	@""
	.align	4


	//----- nvinfo : EIATTR_CUDA_API_VERSION
	.align		4
        /*0000*/ 	.byte	0x04, 0x37
        /*0002*/ 	.short	(.L_9 - .L_8)
.L_8:
        /*0004*/ 	.word	0x0000007c


	//----- nvinfo : EIATTR_KPARAM_INFO
	.align		4
.L_9:
        /*0008*/ 	.byte	0x04, 0x17
        /*000a*/ 	.short	(.L_11 - .L_10)
.L_10:
        /*000c*/ 	.word	0x00000000
        /*0010*/ 	.short	0x0004
        /*0012*/ 	.short	0x001c
        /*0014*/ 	.byte	0x00, 0xf0, 0x11, 0x00


	//----- nvinfo : EIATTR_KPARAM_INFO
	.align		4
.L_11:
        /*0018*/ 	.byte	0x04, 0x17
        /*001a*/ 	.short	(.L_13 - .L_12)
.L_12:
        /*001c*/ 	.word	0x00000000
        /*0020*/ 	.short	0x0003
        /*0022*/ 	.short	0x0018
        /*0024*/ 	.byte	0x00, 0xf0, 0x11, 0x00


	//----- nvinfo : EIATTR_KPARAM_INFO
	.align		4
.L_13:
        /*0028*/ 	.byte	0x04, 0x17
        /*002a*/ 	.short	(.L_15 - .L_14)
.L_14:
        /*002c*/ 	.word	0x00000000
        /*0030*/ 	.short	0x0002
        /*0032*/ 	.short	0x0010
        /*0034*/ 	.byte	0x00, 0xf4, 0x21, 0x00


	//----- nvinfo : EIATTR_KPARAM_INFO
	.align		4
.L_15:
        /*0038*/ 	.byte	0x04, 0x17
        /*003a*/ 	.short	(.L_17 - .L_16)
.L_16:
        /*003c*/ 	.word	0x00000000
        /*0040*/ 	.short	0x0001
        /*0042*/ 	.short	0x0008
        /*0044*/ 	.byte	0x00, 0xf4, 0x21, 0x00


	//----- nvinfo : EIATTR_KPARAM_INFO
	.align		4
.L_17:
        /*0048*/ 	.byte	0x04, 0x17
        /*004a*/ 	.short	(.L_19 - .L_18)
.L_18:
        /*004c*/ 	.word	0x00000000
        /*0050*/ 	.short	0x0000
        /*0052*/ 	.short	0x0000
        /*0054*/ 	.byte	0x00, 0xf4, 0x21, 0x00


	//----- nvinfo : EIATTR_SPARSE_MMA_MASK
	.align		4
.L_19:
        /*0058*/ 	.byte	0x03, 0x50
        /*005a*/ 	.short	0x0000


	//----- nvinfo : EIATTR_MAXREG_COUNT
	.align		4
        /*005c*/ 	.byte	0x03, 0x1b
        /*005e*/ 	.short	0x00ff


	//----- nvinfo : EIATTR_COOP_GROUP_MASK_REGIDS
	.align		4
        /*0060*/ 	.byte	0x04, 0x29
        /*0062*/ 	.short	(.L_21 - .L_20)


	//   ....[0]....
.L_20:
        /*0064*/ 	.word	0xffffffff


	//   ....[1]....
        /*0068*/ 	.word	0xffffffff


	//   ....[2]....
        /*006c*/ 	.word	0xffffffff


	//   ....[3]....
        /*0070*/ 	.word	0xffffffff


	//   ....[4]....
        /*0074*/ 	.word	0xffffffff


	//   ....[5]....
        /*0078*/ 	.word	0xffffffff


	//   ....[6]....
        /*007c*/ 	.word	0xffffffff


	//   ....[7]....
        /*0080*/ 	.word	0xffffffff


	//----- nvinfo : EIATTR_COOP_GROUP_INSTR_OFFSETS
	.align		4
.L_21:
        /*0084*/ 	.byte	0x04, 0x28
        /*0086*/ 	.short	(.L_23 - .L_22)


	//   ....[0]....
.L_22:
        /*0088*/ 	.word	0x00000230


	//   ....[1]....
        /*008c*/ 	.word	0x00000250


	//   ....[2]....
        /*0090*/ 	.word	0x00000270


	//   ....[3]....
        /*0094*/ 	.word	0x00000290


	//   ....[4]....
        /*0098*/ 	.word	0x000002c0


	//   ....[5]....
        /*009c*/ 	.word	0x00000330


	//   ....[6]....
        /*00a0*/ 	.word	0x00000350


	//   ....[7]....
        /*00a4*/ 	.word	0x00000380


	//----- nvinfo : EIATTR_EXIT_INSTR_OFFSETS
	.align		4
.L_23:
        /*00a8*/ 	.byte	0x04, 0x1c
        /*00aa*/ 	.short	(.L_25 - .L_24)


	//   ....[0]....
.L_24:
        /*00ac*/ 	.word	0x00000420


	//   ....[1]....
        /*00b0*/ 	.word	0x00000440


	//----- nvinfo : EIATTR_REQNTID
	.align		4
.L_25:
        /*00b4*/ 	.byte	0x04, 0x10
        /*00b6*/ 	.short	(.L_27 - .L_26)
.L_26:
        /*00b8*/ 	.word	0x00000100
        /*00bc*/ 	.word	0x00000001
        /*00c0*/ 	.word	0x00000001


	//----- nvinfo : EIATTR_CBANK_PARAM_SIZE
	.align		4
.L_27:
        /*00c4*/ 	.byte	0x03, 0x19
        /*00c6*/ 	.short	0x0020


	//----- nvinfo : EIATTR_PARAM_CBANK
	.align		4
        /*00c8*/ 	.byte	0x04, 0x0a
        /*00ca*/ 	.short	(.L_29 - .L_28)
	.align		4
.L_28:
        /*00cc*/ 	.word	index@(.nv.constant0.triton_per_fused_mv_11)
        /*00d0*/ 	.short	0x0210
        /*00d2*/ 	.short	0x0020


	//----- nvinfo : EIATTR_SW_WAR
	.align		4
.L_29:
        /*00d4*/ 	.byte	0x04, 0x36
        /*00d6*/ 	.short	(.L_31 - .L_30)
.L_30:
        /*00d8*/ 	.word	0x00000008
.L_31:


//--------------------- .nv.callgraph             --------------------------
	.section	.nv.callgraph,"",@"SHT_CUDA_CALLGRAPH"
	.align	4
	.sectionentsize	8
	.align		4
        /*0000*/ 	.word	0x00000000
	.align		4
        /*0004*/ 	.word	0xffffffff
	.align		4
        /*0008*/ 	.word	0x00000000
	.align		4
        /*000c*/ 	.word	0xfffffffe
	.align		4
        /*0010*/ 	.word	0x00000000
	.align		4
        /*0014*/ 	.word	0xfffffffd
	.align		4
        /*0018*/ 	.word	0x00000000
	.align		4
        /*001c*/ 	.word	0xfffffffc


//--------------------- .text.triton_per_fused_mv_11 --------------------------
	.section	.text.triton_per_fused_mv_11,"ax",@progbits
	.sectionflags	@"SHF_BARRIERS=1"
	.align	128
        .global         triton_per_fused_mv_11
        .type           triton_per_fused_mv_11,@function
        .size           triton_per_fused_mv_11,(.L_x_1 - triton_per_fused_mv_11)
        .other          triton_per_fused_mv_11,@"STO_CUDA_ENTRY STV_DEFAULT"
triton_per_fused_mv_11:
.text.triton_per_fused_mv_11:
[----:B------:R-:W0:Y:S02]  /*0000*/  LDC R1, c[0x0][0x28] ;  /* 0x00000a00ff017b82 */ /* 0x000e240000000800 */
[----:B------:R-:W1:Y:S01]  /*0010*/  S2R R16, SR_TID.X ;  /* 0x0000000000107919 */ /* 0x000e620000002100 */
[----:B------:R-:W2:Y:S01]  /*0020*/  LDC.64 R14, c[0x0][0x218] ;  /* 0x00008600ff0e7b82 */ /* 0x000ea20000000a00 */
[----:B------:R-:W-:Y:S02]  /*0030*/  CS2R R8, SRZ ;  /* 0x0000000000087805 */ /* 0x000fe4000001ff00 */
[----:B------:R-:W-:Y:S01]  /*0040*/  CS2R R10, SRZ ;  /* 0x00000000000a7805 */ /* 0x000fe2000001ff00 */
[----:B------:R-:W3:Y:S01]  /*0050*/  S2R R0, SR_CTAID.X ;  /* 0x0000000000007919 */ /* 0x000ee20000002500 */
[----:B------:R-:W-:-:S03]  /*0060*/  ULDC.64 UR6, c[0x0][0x208] ;  /* 0x0000820000067ab9 */ /* 0x000fc60000000a00 */
[----:B------:R-:W4:Y:S01]  /*0070*/  LDC.64 R12, c[0x0][0x210] ;  /* 0x00008400ff0c7b82 */ /* 0x000f220000000a00 */
[----:B-1----:R-:W-:-:S05]  /*0080*/  IMAD.SHL.U32 R2, R16, 0x4, RZ ;  /* 0x0000000410027824 */ /* 0x002fca00078e00ff */
[----:B------:R-:W-:-:S04]  /*0090*/  LOP3.LUT R5, R2, 0x3fc, RZ, 0xc0, !PT ;  /* 0x000003fc02057812 */ /* 0x000fc800078ec0ff */
[C---:B------:R-:W-:Y:S01]  /*00a0*/  ISETP.GE.U32.AND P0, PT, R5.reuse, 0x290, PT ;  /* 0x000002900500780c */ /* 0x040fe20003f06070 */
[----:B---3--:R-:W-:Y:S02]  /*00b0*/  IMAD R7, R0, 0x290, R5 ;  /* 0x0000029000077824 */ /* 0x008fe400078e0205 */
[----:B--2---:R-:W-:Y:S01]  /*00c0*/  IMAD.WIDE.U32 R14, R5, 0x4, R14 ;  /* 0x00000004050e7825 */ /* 0x004fe200078e000e */
[----:B------:R-:W-:-:S03]  /*00d0*/  CS2R R4, SRZ ;  /* 0x0000000000047805 */ /* 0x000fc6000001ff00 */
[----:B----4-:R-:W-:Y:S01]  /*00e0*/  IMAD.WIDE R12, R7, 0x4, R12 ;  /* 0x00000004070c7825 */ /* 0x010fe200078e020c */
[----:B------:R-:W-:-:S05]  /*00f0*/  CS2R R6, SRZ ;  /* 0x0000000000067805 */ /* 0x000fca000001ff00 */
[----:B------:R-:W2:Y:S04]  /*0100*/  @!P0 LDG.E.128 R8, desc[UR6][R12.64] ;  /* 0x000000060c088981 */ /* 0x000ea8000c1e1d00 */
[----:B------:R-:W3:Y:S01]  /*0110*/  @!P0 LDG.E.EL.128 R4, desc[UR6][R14.64] ;  /* 0x000000060e048981 */ /* 0x000ee2000c2e1d00 */
[----:B------:R-:W1:Y:S01]  /*0120*/  S2UR UR5, SR_CgaCtaId ;  /* 0x00000000000579c3 */ /* 0x000e620000008800 */
[----:B------:R-:W-:Y:S01]  /*0130*/  UMOV UR4, 0x400 ;  /* 0x0000040000047882 */ /* 0x000fe20000000000 */
[----:B------:R-:W-:Y:S01]  /*0140*/  ISETP.GE.AND P1, PT, R16, 0x8, PT ;  /* 0x000000081000780c */ /* 0x000fe20003f26270 */
[----:B-1----:R-:W-:Y:S01]  /*0150*/  UPRMT UR4, UR5, 0x654, UR4 ;  /* 0x0000065405047896 */ /* 0x002fe20008000004 */
[----:B--2---:R-:W-:Y:S02]  /*0160*/  SEL R18, R9, RZ, !P0 ;  /* 0x000000ff09127207 */ /* 0x004fe40004000000 */
[----:B---3--:R-:W-:-:S02]  /*0170*/  SEL R5, R5, RZ, !P0 ;  /* 0x000000ff05057207 */ /* 0x008fc40004000000 */
[----:B------:R-:W-:Y:S02]  /*0180*/  SEL R4, R4, RZ, !P0 ;  /* 0x000000ff04047207 */ /* 0x000fe40004000000 */
[----:B------:R-:W-:Y:S01]  /*0190*/  SEL R8, R8, RZ, !P0 ;  /* 0x000000ff08087207 */ /* 0x000fe20004000000 */
[----:B------:R-:W-:Y:S01]  /*01a0*/  FMUL R5, R18, R5 ;  /* 0x0000000512057220 */ /* 0x000fe20000400000 */
[----:B------:R-:W-:Y:S02]  /*01b0*/  SEL R6, R6, RZ, !P0 ;  /* 0x000000ff06067207 */ /* 0x000fe40004000000 */
[----:B------:R-:W-:Y:S01]  /*01c0*/  SEL R10, R10, RZ, !P0 ;  /* 0x000000ff0a0a7207 */ /* 0x000fe20004000000 */
[----:B------:R-:W-:Y:S01]  /*01d0*/  FFMA R5, R8, R4, R5 ;  /* 0x0000000408057223 */ /* 0x000fe20000000005 */
[----:B------:R-:W-:Y:S02]  /*01e0*/  SEL R11, R11, RZ, !P0 ;  /* 0x000000ff0b0b7207 */ /* 0x000fe40004000000 */
[----:B------:R-:W-:Y:S01]  /*01f0*/  SEL R7, R7, RZ, !P0 ;  /* 0x000000ff07077207 */ /* 0x000fe20004000000 */
[----:B------:R-:W-:-:S04]  /*0200*/  FFMA R6, R10, R6, R5 ;  /* 0x000000060a067223 */ /* 0x000fc80000000005 */
[----:B------:R-:W-:-:S05]  /*0210*/  FFMA R6, R11, R7, R6 ;  /* 0x000000070b067223 */ /* 0x000fca0000000006 */
[----:B------:R-:W-:-:S05]  /*0220*/  FSEL R6, R6, RZ, !P0 ;  /* 0x000000ff06067208 */ /* 0x000fca0004000000 */
[----:B------:R-:W1:Y:S02]  /*0230*/  SHFL.BFLY PT, R5, R6, 0x10, 0x1f ;  /* 0x0e001f0006057f89 */ /* 0x000e6400000e0000 */
[----:B-1----:R-:W-:-:S05]  /*0240*/  FADD R5, R6, R5 ;  /* 0x0000000506057221 */ /* 0x002fca0000000000 */
[----:B------:R-:W1:Y:S02]  /*0250*/  SHFL.BFLY PT, R4, R5, 0x8, 0x1f ;  /* 0x0d001f0005047f89 */ /* 0x000e6400000e0000 */
[----:B-1----:R-:W-:-:S05]  /*0260*/  FADD R4, R5, R4 ;  /* 0x0000000405047221 */ /* 0x002fca0000000000 */
[----:B------:R-:W1:Y:S02]  /*0270*/  SHFL.BFLY PT, R7, R4, 0x4, 0x1f ;  /* 0x0c801f0004077f89 */ /* 0x000e6400000e0000 */
[----:B-1----:R-:W-:-:S05]  /*0280*/  FADD R7, R4, R7 ;  /* 0x0000000704077221 */ /* 0x002fca0000000000 */
[----:B------:R-:W1:Y:S01]  /*0290*/  SHFL.BFLY PT, R8, R7, 0x2, 0x1f ;  /* 0x0c401f0007087f89 */ /* 0x000e6200000e0000 */
[----:B------:R-:W-:Y:S01]  /*02a0*/  LOP3.LUT P0, RZ, R16, 0x1f, RZ, 0xc0, !PT ;  /* 0x0000001f10ff7812 */ /* 0x000fe2000780c0ff */
[----:B-1----:R-:W-:-:S05]  /*02b0*/  FADD R8, R7, R8 ;  /* 0x0000000807087221 */ /* 0x002fca0000000000 */
[----:B------:R-:W1:Y:S01]  /*02c0*/  SHFL.BFLY PT, R9, R8, 0x1, 0x1f ;  /* 0x0c201f0008097f89 */ /* 0x000e6200000e0000 */
[----:B------:R-:W-:-:S04]  /*02d0*/  SHF.R.U32.HI R5, RZ, 0x3, R16 ;  /* 0x00000003ff057819 */ /* 0x000fc80000011610 */
[----:B------:R-:W-:Y:S01]  /*02e0*/  LOP3.LUT R5, R5, 0x1c, RZ, 0xc0, !PT ;  /* 0x0000001c05057812 */ /* 0x000fe200078ec0ff */
[----:B-1----:R-:W-:-:S05]  /*02f0*/  FADD R10, R8, R9 ;  /* 0x00000009080a7221 */ /* 0x002fca0000000000 */
[----:B------:R-:W-:Y:S01]  /*0300*/  @!P0 STS [R5+UR4], R10 ;  /* 0x0000000a05008988 */ /* 0x000fe20008000804 */
[----:B------:R-:W-:Y:S06]  /*0310*/  BAR.SYNC.DEFER_BLOCKING 0x0 ;  /* 0x0000000000007b1d */ /* 0x000fec0000010000 */
[----:B------:R-:W1:Y:S04]  /*0320*/  @!P1 LDS R3, [R2+UR4] ;  /* 0x0000000402039984 */ /* 0x000e680008000800 */
[----:B-1----:R-:W1:Y:S02]  /*0330*/  SHFL.BFLY PT, R4, R3, 0x4, 0x1f ;  /* 0x0c801f0003047f89 */ /* 0x002e6400000e0000 */
[----:B-1----:R-:W-:-:S05]  /*0340*/  FADD R6, R3, R4 ;  /* 0x0000000403067221 */ /* 0x002fca0000000000 */
[----:B------:R-:W1:Y:S01]  /*0350*/  SHFL.BFLY PT, R7, R6, 0x2, 0x1f ;  /* 0x0c401f0006077f89 */ /* 0x000e6200000e0000 */
[----:B------:R-:W-:Y:S01]  /*0360*/  LOP3.LUT P0, RZ, R16, 0x7, RZ, 0xc0, !PT ;  /* 0x0000000710ff7812 */ /* 0x000fe2000780c0ff */
[----:B-1----:R-:W-:-:S05]  /*0370*/  FADD R7, R6, R7 ;  /* 0x0000000706077221 */ /* 0x002fca0000000000 */
[----:B------:R-:W1:Y:S01]  /*0380*/  SHFL.BFLY PT, R4, R7, 0x1, 0x1f ;  /* 0x0c201f0007047f89 */ /* 0x000e6200000e0000 */
[C---:B------:R-:W-:Y:S01]  /*0390*/  ISETP.LT.AND P0, PT, R16.reuse, 0x8, !P0 ;  /* 0x000000081000780c */ /* 0x040fe20004701270 */
[----:B-1----:R-:W-:Y:S02]  /*03a0*/  FADD R9, R7, R4 ;  /* 0x0000000407097221 */ /* 0x002fe40000000000 */
[----:B------:R-:W1:Y:S10]  /*03b0*/  LDC.64 R4, c[0x0][0x220] ;  /* 0x00008800ff047b82 */ /* 0x000e740000000a00 */
[----:B------:R-:W-:Y:S01]  /*03c0*/  @P0 STS [R2+UR4], R9 ;  /* 0x0000000902000988 */ /* 0x000fe20008000804 */
[----:B------:R-:W-:Y:S06]  /*03d0*/  BAR.SYNC.DEFER_BLOCKING 0x0 ;  /* 0x0000000000007b1d */ /* 0x000fec0000010000 */
[----:B------:R-:W2:Y:S01]  /*03e0*/  LDS R8, [UR4] ;  /* 0x00000004ff087984 */ /* 0x000ea20008000800 */
[----:B------:R-:W-:Y:S01]  /*03f0*/  LOP3.LUT P0, RZ, R16, 0xff, RZ, 0xc0, !PT ;  /* 0x000000ff10ff7812 */ /* 0x000fe2000780c0ff */
[----:B-1----:R-:W-:-:S04]  /*0400*/  IMAD.WIDE R4, R0, 0x4, R4 ;  /* 0x0000000400047825 */ /* 0x002fc800078e0204 */
[----:B--2---:R-:W-:-:S08]  /*0410*/  FADD R3, RZ, R8 ;  /* 0x00000008ff037221 */ /* 0x004fd00000000000 */
[----:B------:R-:W-:Y:S05]  /*0420*/  @P0 EXIT ;  /* 0x000000000000094d */ /* 0x000fea0003800000 */
[----:B------:R-:W-:Y:S01]  /*0430*/  STG.E desc[UR6][R4.64], R3 ;  /* 0x0000000304007986 */ /* 0x000fe2000c101906 */
[----:B------:R-:W-:Y:S05]  /*0440*/  EXIT ;  /* 0x000000000000794d */ /* 0x000fea0003800000 */
.L_x_0:
[----:B------:R-:W-:-:S00]  /*0450*/  BRA `(.L_x_0) ;  /* 0xfffffffc00fc7947 */ /* 0x000fc0000383ffff */
[----:B------:R-:W-:-:S00]  /*0460*/  NOP ;  /* 0x0000000000007918 */ /* 0x000fc00000000000 */
        /* <DEDUP_REMOVED lines=9> */
.L_x_1:


//--------------------- .nv.shared.triton_per_fused_mv_11 --------------------------
	.section	.nv.shared.triton_per_fused_mv_11,"aw",@nobits
	.sectionflags	@""
	.align	16
	.zero		1024


//--------------------- .nv.constant0.triton_per_fused_mv_11 --------------------------
	.section	.nv.constant0.triton_per_fused_mv_11,"a",@progbits
	.sectionflags	@""
	.align	4
.nv.constant0.triton_per_fused_mv_11:
	.zero		560
